	.headerflags	@"EF_CUDA_TEXMODE_UNIFIED EF_CUDA_64BIT_ADDRESS EF_CUDA_ACCELERATORS EF_CUDA_SM90 EF_CUDA_VIRTUAL_SM(EF_CUDA_SM90)"
	.elftype	@"ET_EXEC"


//--------------------- .nv.info                  --------------------------
	.section	.nv.info,"",@"SHT_CUDA_INFO"
	.align	4


	//----- nvinfo : EIATTR_REGCOUNT
	.align		4
        /*0000*/ 	.byte	0x04, 0x2f
        /*0002*/ 	.short	(.L_1 - .L_0)
	.align		4
.L_0:
        /*0004*/ 	.word	index@(triton_poi_fused_repeat_0)
        /*0008*/ 	.word	0x0000000c


	//----- nvinfo : EIATTR_MIN_STACK_SIZE
	.align		4
.L_1:
        /*000c*/ 	.byte	0x04, 0x12
        /*000e*/ 	.short	(.L_3 - .L_2)
	.align		4
.L_2:
        /*0010*/ 	.word	index@(triton_poi_fused_repeat_0)
        /*0014*/ 	.word	0x00000000


	//----- nvinfo : EIATTR_FRAME_SIZE
	.align		4
.L_3:
        /*0018*/ 	.byte	0x04, 0x11
        /*001a*/ 	.short	(.L_5 - .L_4)
	.align		4
.L_4:
        /*001c*/ 	.word	index@(triton_poi_fused_repeat_0)
        /*0020*/ 	.word	0x00000000


	//----- nvinfo : EIATTR_MIN_STACK_SIZE
	.align		4
.L_5:
        /*0024*/ 	.byte	0x04, 0x12
        /*0026*/ 	.short	(.L_7 - .L_6)
	.align		4
.L_6:
        /*0028*/ 	.word	index@(triton_poi_fused_repeat_0)
        /*002c*/ 	.word	0x00000000
.L_7:


//--------------------- .nv.info.triton_poi_fused_repeat_0 --------------------------
	.section	.nv.info.triton_poi_fused_repeat_0,"",@"SHT_CUDA_INFO"
	.sectionflags	@""
	.align	4


	//----- nvinfo : EIATTR_CUDA_API_VERSION
	.align		4
        /*0000*/ 	.byte	0x04, 0x37
        /*0002*/ 	.short	(.L_9 - .L_8)
.L_8:
        /*0004*/ 	.word	0x0000007c


	//----- nvinfo : EIATTR_KPARAM_INFO
	.align		4
.L_9:
        /*0008*/ 	.byte	0x04, 0x17
        /*000a*/ 	.short	(.L_11 - .L_10)
.L_10:
        /*000c*/ 	.word	0x00000000
        /*0010*/ 	.short	0x0002
        /*0012*/ 	.short	0x0010
        /*0014*/ 	.byte	0x00, 0xf0, 0x11, 0x00


	//----- nvinfo : EIATTR_KPARAM_INFO
	.align		4
.L_11:
        /*0018*/ 	.byte	0x04, 0x17
        /*001a*/ 	.short	(.L_13 - .L_12)
.L_12:
        /*001c*/ 	.word	0x00000000
        /*0020*/ 	.short	0x0001
        /*0022*/ 	.short	0x0008
        /*0024*/ 	.byte	0x00, 0xf4, 0x21, 0x00


	//----- nvinfo : EIATTR_KPARAM_INFO
	.align		4
.L_13:
        /*0028*/ 	.byte	0x04, 0x17
        /*002a*/ 	.short	(.L_15 - .L_14)
.L_14:
        /*002c*/ 	.word	0x00000000
        /*0030*/ 	.short	0x0000
        /*0032*/ 	.short	0x0000
        /*0034*/ 	.byte	0x00, 0xf4, 0x21, 0x00


	//----- nvinfo : EIATTR_SPARSE_MMA_MASK
	.align		4
.L_15:
        /*0038*/ 	.byte	0x03, 0x50
        /*003a*/ 	.short	0x0000


	//----- nvinfo : EIATTR_MAXREG_COUNT
	.align		4
        /*003c*/ 	.byte	0x03, 0x1b
        /*003e*/ 	.short	0x00ff


	//----- nvinfo : EIATTR_EXIT_INSTR_OFFSETS
	.align		4
        /*0040*/ 	.byte	0x04, 0x1c
        /*0042*/ 	.short	(.L_17 - .L_16)


	//   ....[0]....
.L_16:
        /*0044*/ 	.word	0x00000140


	//   ....[1]....
        /*0048*/ 	.word	0x00000160


	//----- nvinfo : EIATTR_REQNTID
	.align		4
.L_17:
        /*004c*/ 	.byte	0x04, 0x10
        /*004e*/ 	.short	(.L_19 - .L_18)
.L_18:
        /*0050*/ 	.word	0x00000020
        /*0054*/ 	.word	0x00000001
        /*0058*/ 	.word	0x00000001


	//----- nvinfo : EIATTR_CBANK_PARAM_SIZE
	.align		4
.L_19:
        /*005c*/ 	.byte	0x03, 0x19
        /*005e*/ 	.short	0x0014


	//----- nvinfo : EIATTR_PARAM_CBANK
	.align		4
        /*0060*/ 	.byte	0x04, 0x0a
        /*0062*/ 	.short	(.L_21 - .L_20)
	.align		4
.L_20:
        /*0064*/ 	.word	index@(.nv.constant0.triton_poi_fused_repeat_0)
        /*0068*/ 	.short	0x0210
        /*006a*/ 	.short	0x0014


	//----- nvinfo : EIATTR_SW_WAR
	.align		4
.L_21:
        /*006c*/ 	.byte	0x04, 0x36
        /*006e*/ 	.short	(.L_23 - .L_22)
.L_22:
        /*0070*/ 	.word	0x00000008
.L_23:


//--------------------- .nv.callgraph             --------------------------
	.section	.nv.callgraph,"",@"SHT_CUDA_CALLGRAPH"
	.align	4
	.sectionentsize	8
	.align		4
        /*0000*/ 	.word	0x00000000
	.align		4
        /*0004*/ 	.word	0xffffffff
	.align		4
        /*0008*/ 	.word	0x00000000
	.align		4
        /*000c*/ 	.word	0xfffffffe
	.align		4
        /*0010*/ 	.word	0x00000000
	.align		4
        /*0014*/ 	.word	0xfffffffd
	.align		4
        /*0018*/ 	.word	0x00000000
	.align		4
        /*001c*/ 	.word	0xfffffffc


//--------------------- .text.triton_poi_fused_repeat_0 --------------------------
	.section	.text.triton_poi_fused_repeat_0,"ax",@progbits
	.align	128
        .global         triton_poi_fused_repeat_0
        .type           triton_poi_fused_repeat_0,@function
        .size           triton_poi_fused_repeat_0,(.L_x_1 - triton_poi_fused_repeat_0)
        .other          triton_poi_fused_repeat_0,@"STO_CUDA_ENTRY STV_DEFAULT"
triton_poi_fused_repeat_0:
.text.triton_poi_fused_repeat_0:
[----:B------:R-:W0:Y:S02]  /*0000*/  LDC R1, c[0x0][0x28] ;  /* 0x00000a00ff017b82 */ /* 0x000e240000000800 */
[----:B------:R-:W1:Y:S01]  /*0010*/  S2R R6, SR_TID.X ;  /* 0x0000000000067919 */ /* 0x000e620000002100 */
[----:B------:R-:W2:Y:S01]  /*0020*/  LDC.64 R2, c[0x0][0x210] ;  /* 0x00008400ff027b82 */ /* 0x000ea20000000a00 */
[----:B------:R-:W-:Y:S01]  /*0030*/  IMAD.MOV.U32 R9, RZ, RZ, RZ ;  /* 0x000000ffff097224 */ /* 0x000fe200078e00ff */
[----:B------:R-:W-:Y:S01]  /*0040*/  ULDC.64 UR4, c[0x0][0x208] ;  /* 0x0000820000047ab9 */ /* 0x000fe20000000a00 */
[----:B------:R-:W3:Y:S01]  /*0050*/  S2R R7, SR_CTAID.X ;  /* 0x0000000000077919 */ /* 0x000ee20000002500 */
[----:B-1----:R-:W-:Y:S02]  /*0060*/  LOP3.LUT R0, R6, 0x7, RZ, 0xc0, !PT ;  /* 0x0000000706007812 */ /* 0x002fe400078ec0ff */
[----:B---3--:R-:W-:-:S03]  /*0070*/  SHF.R.U32.HI R4, RZ, 0x1c, R7 ;  /* 0x0000001cff047819 */ /* 0x008fc60000011607 */
[----:B------:R-:W-:Y:S01]  /*0080*/  IMAD R7, R7, 0x8, R0 ;  /* 0x0000000807077824 */ /* 0x000fe200078e0200 */
[----:B------:R-:W-:-:S04]  /*0090*/  SGXT.U32 R0, R4, 0x1 ;  /* 0x000000010400781a */ /* 0x000fc80000000000 */
[C---:B------:R-:W-:Y:S01]  /*00a0*/  ISETP.GE.AND P0, PT, R7.reuse, 0x8, PT ;  /* 0x000000080700780c */ /* 0x040fe20003f06270 */
[----:B------:R-:W-:-:S05]  /*00b0*/  IMAD.IADD R0, R7, 0x1, R0 ;  /* 0x0000000107007824 */ /* 0x000fca00078e0200 */
[----:B------:R-:W-:-:S05]  /*00c0*/  LOP3.LUT R0, R0, 0xfffffffe, RZ, 0xc0, !PT ;  /* 0xfffffffe00007812 */ /* 0x000fca00078ec0ff */
[----:B------:R-:W-:-:S04]  /*00d0*/  IMAD.IADD R5, R7, 0x1, -R0 ;  /* 0x0000000107057824 */ /* 0x000fc800078e0a00 */
[----:B--2---:R-:W-:Y:S02]  /*00e0*/  IMAD.WIDE R2, R5, 0x4, R2 ;  /* 0x0000000405027825 */ /* 0x004fe400078e0202 */
[----:B------:R-:W1:Y:S03]  /*00f0*/  LDC.64 R4, c[0x0][0x218] ;  /* 0x00008600ff047b82 */ /* 0x000e660000000a00 */
[----:B------:R2:W5:Y:S01]  /*0100*/  @!P0 LDG.E R9, desc[UR4][R2.64] ;  /* 0x0000000402098981 */ /* 0x000562000c1e1900 */
[----:B------:R-:W-:-:S04]  /*0110*/  LOP3.LUT P0, RZ, R6, 0x18, RZ, 0xc0, !PT ;  /* 0x0000001806ff7812 */ /* 0x000fc8000780c0ff */
[C---:B------:R-:W-:Y:S01]  /*0120*/  ISETP.LT.AND P0, PT, R7.reuse, 0x8, !P0 ;  /* 0x000000080700780c */ /* 0x040fe20004701270 */
[----:B-1----:R-:W-:-:S12]  /*0130*/  IMAD.WIDE R4, R7, 0x4, R4 ;  /* 0x0000000407047825 */ /* 0x002fd800078e0204 */
[----:B--2---:R-:W-:Y:S05]  /*0140*/  @!P0 EXIT ;  /* 0x000000000000894d */ /* 0x004fea0003800000 */
[----:B-----5:R-:W-:Y:S01]  /*0150*/  STG.E desc[UR4][R4.64], R9 ;  /* 0x0000000904007986 */ /* 0x020fe2000c101904 */
[----:B------:R-:W-:Y:S05]  /*0160*/  EXIT ;  /* 0x000000000000794d */ /* 0x000fea0003800000 */
.L_x_0:
[----:B------:R-:W-:-:S00]  /*0170*/  BRA `(.L_x_0) ;  /* 0xfffffffc00fc7947 */ /* 0x000fc0000383ffff */
[----:B------:R-:W-:-:S00]  /*0180*/  NOP ;  /* 0x0000000000007918 */ /* 0x000fc00000000000 */
[----:B------:R-:W-:-:S00]  /*0190*/  NOP ;  /* 0x0000000000007918 */ /* 0x000fc00000000000 */
[----:B------:R-:W-:-:S00]  /*01a0*/  NOP ;  /* 0x0000000000007918 */ /* 0x000fc00000000000 */
[----:B------:R-:W-:-:S00]  /*01b0*/  NOP ;  /* 0x0000000000007918 */ /* 0x000fc00000000000 */
[----:B------:R-:W-:-:S00]  /*01c0*/  NOP ;  /* 0x0000000000007918 */ /* 0x000fc00000000000 */
[----:B------:R-:W-:-:S00]  /*01d0*/  NOP ;  /* 0x0000000000007918 */ /* 0x000fc00000000000 */
[----:B------:R-:W-:-:S00]  /*01e0*/  NOP ;  /* 0x0000000000007918 */ /* 0x000fc00000000000 */
[----:B------:R-:W-:-:S00]  /*01f0*/  NOP ;  /* 0x0000000000007918 */ /* 0x000fc00000000000 */
.L_x_1:


//--------------------- .nv.constant0.triton_poi_fused_repeat_0 --------------------------
	.section	.nv.constant0.triton_poi_fused_repeat_0,"a",@progbits
	.sectionflags	@""
	.align	4
.nv.constant0.triton_poi_fused_repeat_0:
	.zero		548
